//
// Generated by NVIDIA NVVM Compiler
//
// Compiler Build ID: CL-36424714
// Cuda compilation tools, release 13.0, V13.0.88
// Based on NVVM 20.0.0
//

.version 9.0
.target sm_100
.address_size 64

	// .globl	_Z3dotPfS_S_
// _ZZ3dotPfS_S_E5cache has been demoted

.visible .entry _Z3dotPfS_S_(
	.param .u64 .ptr .align 1 _Z3dotPfS_S__param_0,
	.param .u64 .ptr .align 1 _Z3dotPfS_S__param_1,
	.param .u64 .ptr .align 1 _Z3dotPfS_S__param_2
)
{
	.reg .pred 	%p<7>;
	.reg .b32 	%r<18>;
	.reg .b32 	%f<14>;
	.reg .b64 	%rd<12>;
	// demoted variable
	.shared .align 4 .b8 _ZZ3dotPfS_S_E5cache[64];
	ld.param.u64 	%rd3, [_Z3dotPfS_S__param_0];
	ld.param.u64 	%rd4, [_Z3dotPfS_S__param_1];
	ld.param.u64 	%rd5, [_Z3dotPfS_S__param_2];
	mov.u32 	%r17, %ntid.x;
	mov.u32 	%r2, %ctaid.x;
	mov.u32 	%r3, %tid.x;
	mad.lo.s32 	%r16, %r17, %r2, %r3;
	setp.gt.s32 	%p1, %r16, 999999;
	mov.f32 	%f13, 0f00000000;
	@%p1 bra 	$L__BB0_3;
	mov.u32 	%r11, %nctaid.x;
	mul.lo.s32 	%r5, %r11, %r17;
	cvta.to.global.u64 	%rd1, %rd3;
	cvta.to.global.u64 	%rd2, %rd4;
	mov.f32 	%f13, 0f00000000;
$L__BB0_2:
	mul.wide.s32 	%rd6, %r16, 4;
	add.s64 	%rd7, %rd1, %rd6;
	ld.global.f32 	%f6, [%rd7];
	add.s64 	%rd8, %rd2, %rd6;
	ld.global.f32 	%f7, [%rd8];
	fma.rn.f32 	%f13, %f6, %f7, %f13;
	add.s32 	%r16, %r16, %r5;
	setp.lt.s32 	%p2, %r16, 1000000;
	@%p2 bra 	$L__BB0_2;
$L__BB0_3:
	shl.b32 	%r12, %r3, 2;
	mov.u32 	%r13, _ZZ3dotPfS_S_E5cache;
	add.s32 	%r8, %r13, %r12;
	st.shared.f32 	[%r8], %f13;
	bar.sync 	0;
	setp.lt.u32 	%p3, %r17, 2;
	@%p3 bra 	$L__BB0_7;
$L__BB0_4:
	shr.u32 	%r10, %r17, 1;
	setp.ge.u32 	%p4, %r3, %r10;
	@%p4 bra 	$L__BB0_6;
	shl.b32 	%r14, %r10, 2;
	add.s32 	%r15, %r8, %r14;
	ld.shared.f32 	%f8, [%r15];
	ld.shared.f32 	%f9, [%r8];
	add.f32 	%f10, %f8, %f9;
	st.shared.f32 	[%r8], %f10;
$L__BB0_6:
	bar.sync 	0;
	setp.gt.u32 	%p5, %r17, 3;
	mov.u32 	%r17, %r10;
	@%p5 bra 	$L__BB0_4;
$L__BB0_7:
	setp.ne.s32 	%p6, %r3, 0;
	@%p6 bra 	$L__BB0_9;
	ld.shared.f32 	%f11, [_ZZ3dotPfS_S_E5cache];
	cvta.to.global.u64 	%rd9, %rd5;
	mul.wide.u32 	%rd10, %r2, 4;
	add.s64 	%rd11, %rd9, %rd10;
	st.global.f32 	[%rd11], %f11;
$L__BB0_9:
	ret;

}


// ===== COMPILED SASS (sm_100) =====

	.target	sm_100

	.elftype	@"ET_EXEC"


//--------------------- .note.nv.tkinfo           --------------------------
	.section	.note.nv.tkinfo,"",@"SHT_NOTE"
	.sectionflags	@"SHF_NOTE_NV_TKINFO"
	.tkinfo
        /*0018*/ 	.word	0x00000002
        /*0030*/ 	.string	""
        /*0030*/ 	.string	"ptxas"
        /*0030*/ 	.string	"Cuda compilation tools, release 13.0, V13.0.88"
        /*0030*/ 	.string	"Build cuda_13.0.r13.0/compiler.36424714_0"
        /*0030*/ 	.string	"-arch sm_100 -m 64 "



//--------------------- .note.nv.cuinfo           --------------------------
	.section	.note.nv.cuinfo,"",@"SHT_NOTE"
	.sectionflags	@"SHF_NOTE_NV_CUINFO"
        /*0018*/ 	.short	0x0002
        /*001a*/ 	.short	0x0064
        /*001c*/ 	.short	0x0082
	.zero		2


//--------------------- .nv.info                  --------------------------
	.section	.nv.info,"",@"SHT_CUDA_INFO"
	.align	4


	//----- nvinfo : EIATTR_REGCOUNT
	.align		4
        /*0000*/ 	.byte	0x04, 0x2f
        /*0002*/ 	.short	(.L_1 - .L_0)
	.align		4
.L_0:
        /*0004*/ 	.word	index@(_Z3dotPfS_S_)
        /*0008*/ 	.word	0x00000012


	//----- nvinfo : EIATTR_FRAME_SIZE
	.align		4
.L_1:
        /*000c*/ 	.byte	0x04, 0x11
        /*000e*/ 	.short	(.L_3 - .L_2)
	.align		4
.L_2:
        /*0010*/ 	.word	index@(_Z3dotPfS_S_)
        /*0014*/ 	.word	0x00000000


	//----- nvinfo : EIATTR_MIN_STACK_SIZE
	.align		4
.L_3:
        /*0018*/ 	.byte	0x04, 0x12
        /*001a*/ 	.short	(.L_5 - .L_4)
	.align		4
.L_4:
        /*001c*/ 	.word	index@(_Z3dotPfS_S_)
        /*0020*/ 	.word	0x00000000
.L_5:


//--------------------- .nv.compat                --------------------------
	.section	.nv.compat,"",@"SHT_CUDA_COMPAT_INFO"
	.align	4
        /*0000*/ 	.byte	0x02, 0x09, 0x00, 0x00, 0x02, 0x02, 0x01, 0x00, 0x02, 0x05, 0x05, 0x00, 0x03, 0x07, 0x01, 0x01
        /*0010*/ 	.byte	0x02, 0x03, 0x00, 0x00, 0x02, 0x06, 0x01, 0x00, 0x04, 0x0b, 0x08, 0x00, 0x09, 0x00, 0x00, 0x00
        /*0020*/ 	.byte	0x00, 0x00, 0x00, 0x00


//--------------------- .nv.info._Z3dotPfS_S_     --------------------------
	.section	.nv.info._Z3dotPfS_S_,"",@"SHT_CUDA_INFO"
	.sectionflags	@""
	.align	4


	//----- nvinfo : EIATTR_CUDA_API_VERSION
	.align		4
        /*0000*/ 	.byte	0x04, 0x37
        /*0002*/ 	.short	(.L_7 - .L_6)
.L_6:
        /*0004*/ 	.word	0x00000082


	//----- nvinfo : EIATTR_KPARAM_INFO
	.align		4
.L_7:
        /*0008*/ 	.byte	0x04, 0x17
        /*000a*/ 	.short	(.L_9 - .L_8)
.L_8:
        /*000c*/ 	.word	0x00000000
        /*0010*/ 	.short	0x0002
        /*0012*/ 	.short	0x0010
        /*0014*/ 	.byte	0x00, 0xf5, 0x21, 0x00


	//----- nvinfo : EIATTR_KPARAM_INFO
	.align		4
.L_9:
        /*0018*/ 	.byte	0x04, 0x17
        /*001a*/ 	.short	(.L_11 - .L_10)
.L_10:
        /*001c*/ 	.word	0x00000000
        /*0020*/ 	.short	0x0001
        /*0022*/ 	.short	0x0008
        /*0024*/ 	.byte	0x00, 0xf5, 0x21, 0x00


	//----- nvinfo : EIATTR_KPARAM_INFO
	.align		4
.L_11:
        /*0028*/ 	.byte	0x04, 0x17
        /*002a*/ 	.short	(.L_13 - .L_12)
.L_12:
        /*002c*/ 	.word	0x00000000
        /*0030*/ 	.short	0x0000
        /*0032*/ 	.short	0x0000
        /*0034*/ 	.byte	0x00, 0xf5, 0x21, 0x00


	//----- nvinfo : EIATTR_SPARSE_MMA_MASK
	.align		4
.L_13:
        /*0038*/ 	.byte	0x03, 0x50
        /*003a*/ 	.short	0x0000


	//----- nvinfo : EIATTR_MAXREG_COUNT
	.align		4
        /*003c*/ 	.byte	0x03, 0x1b
        /*003e*/ 	.short	0x00ff


	//----- nvinfo : EIATTR_NUM_BARRIERS
	.align		4
        /*0040*/ 	.byte	0x02, 0x4c
        /*0042*/ 	.byte	0x01
	.zero		1


	//----- nvinfo : EIATTR_MERCURY_ISA_VERSION
	.align		4
        /*0044*/ 	.byte	0x03, 0x5f
        /*0046*/ 	.short	0x0101


	//----- nvinfo : EIATTR_VRC_CTA_INIT_COUNT
	.align		4
        /*0048*/ 	.byte	0x02, 0x4a
	.zero		1
	.zero		1


	//----- nvinfo : EIATTR_EXIT_INSTR_OFFSETS
	.align		4
        /*004c*/ 	.byte	0x04, 0x1c
        /*004e*/ 	.short	(.L_15 - .L_14)


	//   ....[0]....
.L_14:
        /*0050*/ 	.word	0x000002d0


	//   ....[1]....
        /*0054*/ 	.word	0x00000350


	//----- nvinfo : EIATTR_CRS_STACK_SIZE
	.align		4
.L_15:
        /*0058*/ 	.byte	0x04, 0x1e
        /*005a*/ 	.short	(.L_17 - .L_16)
.L_16:
        /*005c*/ 	.word	0x00000000


	//----- nvinfo : EIATTR_CBANK_PARAM_SIZE
	.align		4
.L_17:
        /*0060*/ 	.byte	0x03, 0x19
        /*0062*/ 	.short	0x0018


	//----- nvinfo : EIATTR_PARAM_CBANK
	.align		4
        /*0064*/ 	.byte	0x04, 0x0a
        /*0066*/ 	.short	(.L_19 - .L_18)
	.align		4
.L_18:
        /*0068*/ 	.word	index@(.nv.constant0._Z3dotPfS_S_)
        /*006c*/ 	.short	0x0380
        /*006e*/ 	.short	0x0018


	//----- nvinfo : EIATTR_SW_WAR
	.align		4
.L_19:
        /*0070*/ 	.byte	0x04, 0x36
        /*0072*/ 	.short	(.L_21 - .L_20)
.L_20:
        /*0074*/ 	.word	0x00000008
.L_21:


//--------------------- .nv.callgraph             --------------------------
	.section	.nv.callgraph,"",@"SHT_CUDA_CALLGRAPH"
	.align	4
	.sectionentsize	8
	.align		4
        /*0000*/ 	.word	0x00000000
	.align		4
        /*0004*/ 	.word	0xffffffff
	.align		4
        /*0008*/ 	.word	0x00000000
	.align		4
        /*000c*/ 	.word	0xfffffffe
	.align		4
        /*0010*/ 	.word	0x00000000
	.align		4
        /*0014*/ 	.word	0xfffffffd
	.align		4
        /*0018*/ 	.word	0x00000000
	.align		4
        /*001c*/ 	.word	0xfffffffc


//--------------------- .text._Z3dotPfS_S_        --------------------------
	.section	.text._Z3dotPfS_S_,"ax",@progbits
	.align	128
        .global         _Z3dotPfS_S_
        .type           _Z3dotPfS_S_,@function
        .size           _Z3dotPfS_S_,(.L_x_6 - _Z3dotPfS_S_)
        .other          _Z3dotPfS_S_,@"STO_CUDA_ENTRY STV_DEFAULT"
_Z3dotPfS_S_:
.text._Z3dotPfS_S_:
[----:B------:R-:W-:Y:S01]  /*0000*/  LDC R1, c[0x0][0x37c] ;  /* 0x0000df00ff017b82 */ /* 0x000fe20000000800 */
[----:B------:R-:W0:Y:S01]  /*0010*/  S2R R13, SR_CTAID.X ;  /* 0x00000000000d7919 */ /* 0x000e220000002500 */
[----:B------:R-:W1:Y:S01]  /*0020*/  LDCU UR4, c[0x0][0x360] ;  /* 0x00006c00ff0477ac */ /* 0x000e620008000800 */
[----:B------:R-:W-:Y:S01]  /*0030*/  BSSY.RECONVERGENT B0, `(.L_x_0) ;  /* 0x0000015000007945 */ /* 0x000fe20003800200 */
[----:B------:R-:W-:Y:S01]  /*0040*/  IMAD.MOV.U32 R11, RZ, RZ, RZ ;  /* 0x000000ffff0b7224 */ /* 0x000fe200078e00ff */
[----:B------:R-:W0:Y:S01]  /*0050*/  S2R R12, SR_TID.X ;  /* 0x00000000000c7919 */ /* 0x000e220000002100 */
[----:B------:R-:W2:Y:S01]  /*0060*/  LDCU.64 UR6, c[0x0][0x358] ;  /* 0x00006b00ff0677ac */ /* 0x000ea20008000a00 */
[----:B-1----:R-:W-:Y:S02]  /*0070*/  IMAD.U32 R10, RZ, RZ, UR4 ;  /* 0x00000004ff0a7e24 */ /* 0x002fe4000f8e00ff */
[----:B0-----:R-:W-:-:S05]  /*0080*/  IMAD R0, R13, UR4, R12 ;  /* 0x000000040d007c24 */ /* 0x001fca000f8e020c */
[----:B------:R-:W-:-:S13]  /*0090*/  ISETP.GT.AND P0, PT, R0, 0xf423f, PT ;  /* 0x000f423f0000780c */ /* 0x000fda0003f04270 */
[----:B--2---:R-:W-:Y:S05]  /*00a0*/  @P0 BRA `(.L_x_1) ;  /* 0x0000000000340947 */ /* 0x004fea0003800000 */
[----:B------:R-:W0:Y:S01]  /*00b0*/  LDC.64 R6, c[0x0][0x380] ;  /* 0x0000e000ff067b82 */ /* 0x000e220000000a00 */
[----:B------:R-:W1:Y:S01]  /*00c0*/  LDCU UR4, c[0x0][0x370] ;  /* 0x00006e00ff0477ac */ /* 0x000e620008000800 */
[----:B------:R-:W-:-:S06]  /*00d0*/  HFMA2 R11, -RZ, RZ, 0, 0 ;  /* 0x00000000ff0b7431 */ /* 0x000fcc00000001ff */
[----:B------:R-:W2:Y:S01]  /*00e0*/  LDC.64 R8, c[0x0][0x388] ;  /* 0x0000e200ff087b82 */ /* 0x000ea20000000a00 */
[----:B-1----:R-:W-:-:S07]  /*00f0*/  IMAD R15, R10, UR4, RZ ;  /* 0x000000040a0f7c24 */ /* 0x002fce000f8e02ff */
.L_x_2:
[----:B0-----:R-:W-:-:S04]  /*0100*/  IMAD.WIDE R2, R0, 0x4, R6 ;  /* 0x0000000400027825 */ /* 0x001fc800078e0206 */
[----:B--2---:R-:W-:Y:S02]  /*0110*/  IMAD.WIDE R4, R0, 0x4, R8 ;  /* 0x0000000400047825 */ /* 0x004fe400078e0208 */
[----:B------:R-:W2:Y:S04]  /*0120*/  LDG.E R2, desc[UR6][R2.64] ;  /* 0x0000000602027981 */ /* 0x000ea8000c1e1900 */
[----:B------:R-:W2:Y:S01]  /*0130*/  LDG.E R4, desc[UR6][R4.64] ;  /* 0x0000000604047981 */ /* 0x000ea2000c1e1900 */
[----:B------:R-:W-:-:S05]  /*0140*/  IMAD.IADD R0, R15, 0x1, R0 ;  /* 0x000000010f007824 */ /* 0x000fca00078e0200 */
[----:B------:R-:W-:Y:S01]  /*0150*/  ISETP.GE.AND P0, PT, R0, 0xf4240, PT ;  /* 0x000f42400000780c */ /* 0x000fe20003f06270 */
[----:B--2---:R-:W-:-:S12]  /*0160*/  FFMA R11, R2, R4, R11 ;  /* 0x00000004020b7223 */ /* 0x004fd8000000000b */
[----:B------:R-:W-:Y:S05]  /*0170*/  @!P0 BRA `(.L_x_2) ;  /* 0xfffffffc00e08947 */ /* 0x000fea000383ffff */
.L_x_1:
[----:B------:R-:W-:Y:S05]  /*0180*/  BSYNC.RECONVERGENT B0 ;  /* 0x0000000000007941 */ /* 0x000fea0003800200 */
.L_x_0:
[----:B------:R-:W0:Y:S01]  /*0190*/  S2UR UR5, SR_CgaCtaId ;  /* 0x00000000000579c3 */ /* 0x000e220000008800 */
[----:B------:R-:W-:Y:S01]  /*01a0*/  UMOV UR4, 0x400 ;  /* 0x0000040000047882 */ /* 0x000fe20000000000 */
[----:B------:R-:W-:Y:S02]  /*01b0*/  ISETP.GE.U32.AND P1, PT, R10, 0x2, PT ;  /* 0x000000020a00780c */ /* 0x000fe40003f26070 */
[----:B------:R-:W-:Y:S01]  /*01c0*/  ISETP.NE.AND P0, PT, R12, RZ, PT ;  /* 0x000000ff0c00720c */ /* 0x000fe20003f05270 */
[----:B0-----:R-:W-:-:S06]  /*01d0*/  ULEA UR4, UR5, UR4, 0x18 ;  /* 0x0000000405047291 */ /* 0x001fcc000f8ec0ff */
[----:B------:R-:W-:-:S05]  /*01e0*/  LEA R0, R12, UR4, 0x2 ;  /* 0x000000040c007c11 */ /* 0x000fca000f8e10ff */
[----:B------:R0:W-:Y:S01]  /*01f0*/  STS [R0], R11 ;  /* 0x0000000b00007388 */ /* 0x0001e20000000800 */
[----:B------:R-:W-:Y:S06]  /*0200*/  BAR.SYNC.DEFER_BLOCKING 0x0 ;  /* 0x0000000000007b1d */ /* 0x000fec0000010000 */
[----:B------:R-:W-:Y:S05]  /*0210*/  @!P1 BRA `(.L_x_3) ;  /* 0x00000000002c9947 */ /* 0x000fea0003800000 */
.L_x_4:
[----:B------:R-:W-:-:S04]  /*0220*/  SHF.R.U32.HI R5, RZ, 0x1, R10 ;  /* 0x00000001ff057819 */ /* 0x000fc8000001160a */
[----:B------:R-:W-:-:S13]  /*0230*/  ISETP.GE.U32.AND P1, PT, R12, R5, PT ;  /* 0x000000050c00720c */ /* 0x000fda0003f26070 */
[----:B------:R-:W-:Y:S01]  /*0240*/  @!P1 LEA R2, R5, R0, 0x2 ;  /* 0x0000000005029211 */ /* 0x000fe200078e10ff */
[----:B------:R-:W-:Y:S05]  /*0250*/  @!P1 LDS R3, [R0] ;  /* 0x0000000000039984 */ /* 0x000fea0000000800 */
[----:B------:R-:W1:Y:S02]  /*0260*/  @!P1 LDS R2, [R2] ;  /* 0x0000000002029984 */ /* 0x000e640000000800 */
[----:B-1----:R-:W-:-:S05]  /*0270*/  @!P1 FADD R3, R2, R3 ;  /* 0x0000000302039221 */ /* 0x002fca0000000000 */
[----:B------:R1:W-:Y:S01]  /*0280*/  @!P1 STS [R0], R3 ;  /* 0x0000000300009388 */ /* 0x0003e20000000800 */
[----:B------:R-:W-:Y:S01]  /*0290*/  BAR.SYNC.DEFER_BLOCKING 0x0 ;  /* 0x0000000000007b1d */ /* 0x000fe20000010000 */
[----:B------:R-:W-:Y:S02]  /*02a0*/  ISETP.GT.U32.AND P1, PT, R10, 0x3, PT ;  /* 0x000000030a00780c */ /* 0x000fe40003f24070 */
[----:B------:R-:W-:-:S11]  /*02b0*/  MOV R10, R5 ;  /* 0x00000005000a7202 */ /* 0x000fd60000000f00 */
[----:B-1----:R-:W-:Y:S05]  /*02c0*/  @P1 BRA `(.L_x_4) ;  /* 0xfffffffc00d41947 */ /* 0x002fea000383ffff */
.L_x_3:
[----:B------:R-:W-:Y:S05]  /*02d0*/  @P0 EXIT ;  /* 0x000000000000094d */ /* 0x000fea0003800000 */
[----:B------:R-:W1:Y:S01]  /*02e0*/  S2UR UR5, SR_CgaCtaId ;  /* 0x00000000000579c3 */ /* 0x000e620000008800 */
[----:B------:R-:W-:-:S07]  /*02f0*/  UMOV UR4, 0x400 ;  /* 0x0000040000047882 */ /* 0x000fce0000000000 */
[----:B------:R-:W2:Y:S01]  /*0300*/  LDC.64 R2, c[0x0][0x390] ;  /* 0x0000e400ff027b82 */ /* 0x000ea20000000a00 */
[----:B-1----:R-:W-:Y:S01]  /*0310*/  ULEA UR4, UR5, UR4, 0x18 ;  /* 0x0000000405047291 */ /* 0x002fe2000f8ec0ff */
[----:B--2---:R-:W-:-:S08]  /*0320*/  IMAD.WIDE.U32 R2, R13, 0x4, R2 ;  /* 0x000000040d027825 */ /* 0x004fd000078e0002 */
[----:B------:R-:W1:Y:S04]  /*0330*/  LDS R5, [UR4] ;  /* 0x00000004ff057984 */ /* 0x000e680008000800 */
[----:B-1----:R-:W-:Y:S01]  /*0340*/  STG.E desc[UR6][R2.64], R5 ;  /* 0x0000000502007986 */ /* 0x002fe2000c101906 */
[----:B------:R-:W-:Y:S05]  /*0350*/  EXIT ;  /* 0x000000000000794d */ /* 0x000fea0003800000 */
.L_x_5:
[----:B------:R-:W-:-:S00]  /*0360*/  BRA `(.L_x_5) ;  /* 0xfffffffc00fc7947 */ /* 0x000fc0000383ffff */
[----:B------:R-:W-:-:S00]  /*0370*/  NOP ;  /* 0x0000000000007918 */ /* 0x000fc00000000000 */
        /* <DEDUP_REMOVED lines=8> */
.L_x_6:


//--------------------- .nv.shared._Z3dotPfS_S_   --------------------------
	.section	.nv.shared._Z3dotPfS_S_,"aw",@nobits
	.sectionflags	@""
	.align	4
.nv.shared._Z3dotPfS_S_:
	.zero		1088


//--------------------- .nv.shared.reserved.0     --------------------------
	.section	.nv.shared.reserved.0,"aw",@nobits
	.weak		__nv_reservedSMEM_offset_0_alias
	.size		__nv_reservedSMEM_offset_0_alias, 0, 64
	.other		__nv_reservedSMEM_offset_0_alias,@"STO_CUDA_RESERVED_SHARED STV_DEFAULT"
__nv_reservedSMEM_offset_0_alias:
	.zero		0
	.zero		64


//--------------------- .nv.constant0._Z3dotPfS_S_ --------------------------
	.section	.nv.constant0._Z3dotPfS_S_,"a",@progbits
	.sectionflags	@""
	.align	4
.nv.constant0._Z3dotPfS_S_:
	.zero		920


//--------------------- SYMBOLS --------------------------

	.type		.nv.reservedSmem.offset0,@object
	.size		.nv.reservedSmem.offset0,0x4
	.type		.nv.reservedSmem.cap,@object
	.size		.nv.reservedSmem.cap,0x4
